//
// Generated by NVIDIA NVVM Compiler
//
// Compiler Build ID: CL-36424714
// Cuda compilation tools, release 13.0, V13.0.88
// Based on NVVM 20.0.0
//

.version 9.0
.target sm_100
.address_size 64

	// .globl	stanh_32

.visible .entry stanh_32(
	.param .u32 stanh_32_param_0,
	.param .f32 stanh_32_param_1,
	.param .u64 .ptr .align 1 stanh_32_param_2,
	.param .u64 .ptr .align 1 stanh_32_param_3
)
{
	.reg .pred 	%p<4>;
	.reg .b32 	%r<6>;
	.reg .b32 	%f<19>;
	.reg .b64 	%rd<8>;

	ld.param.u32 	%r2, [stanh_32_param_0];
	ld.param.f32 	%f1, [stanh_32_param_1];
	ld.param.u64 	%rd1, [stanh_32_param_2];
	ld.param.u64 	%rd2, [stanh_32_param_3];
	mov.u32 	%r3, %tid.x;
	mov.u32 	%r4, %ctaid.x;
	mov.u32 	%r5, %ntid.x;
	mad.lo.s32 	%r1, %r4, %r5, %r3;
	setp.ge.s32 	%p1, %r1, %r2;
	@%p1 bra 	$L__BB0_2;
	cvta.to.global.u64 	%rd3, %rd1;
	cvta.to.global.u64 	%rd4, %rd2;
	mul.wide.s32 	%rd5, %r1, 4;
	add.s64 	%rd6, %rd3, %rd5;
	ld.global.f32 	%f2, [%rd6];
	abs.f32 	%f3, %f2;
	mul.f32 	%f4, %f3, 0f4038AA3B;
	ex2.approx.ftz.f32 	%f5, %f4;
	add.f32 	%f6, %f5, 0f3F800000;
	rcp.approx.ftz.f32 	%f7, %f6;
	fma.rn.f32 	%f8, %f7, 0fC0000000, 0f3F800000;
	setp.ge.f32 	%p2, %f3, 0f41102CB4;
	selp.f32 	%f9, 0f3F800000, %f8, %p2;
	copysign.f32 	%f10, %f2, %f9;
	mul.f32 	%f11, %f2, %f2;
	fma.rn.f32 	%f12, %f11, 0f3C80F082, 0fBD563CAE;
	fma.rn.f32 	%f13, %f12, %f11, 0f3E085941;
	fma.rn.f32 	%f14, %f13, %f11, 0fBEAAA9ED;
	fma.rn.f32 	%f15, %f14, %f11, 0f00000000;
	fma.rn.f32 	%f16, %f15, %f2, %f2;
	setp.ge.f32 	%p3, %f3, 0f3F19999A;
	selp.f32 	%f17, %f10, %f16, %p3;
	mul.f32 	%f18, %f1, %f17;
	add.s64 	%rd7, %rd4, %rd5;
	st.global.f32 	[%rd7], %f18;
$L__BB0_2:
	ret;

}


// ===== COMPILED SASS (sm_100) =====

	.target	sm_100

	.elftype	@"ET_EXEC"


//--------------------- .note.nv.tkinfo           --------------------------
	.section	.note.nv.tkinfo,"",@"SHT_NOTE"
	.sectionflags	@"SHF_NOTE_NV_TKINFO"
	.tkinfo
        /*0018*/ 	.word	0x00000002
        /*0030*/ 	.string	""
        /*0030*/ 	.string	"ptxas"
        /*0030*/ 	.string	"Cuda compilation tools, release 13.0, V13.0.88"
        /*0030*/ 	.string	"Build cuda_13.0.r13.0/compiler.36424714_0"
        /*0030*/ 	.string	"-arch sm_100 -m 64 "



//--------------------- .note.nv.cuinfo           --------------------------
	.section	.note.nv.cuinfo,"",@"SHT_NOTE"
	.sectionflags	@"SHF_NOTE_NV_CUINFO"
        /*0018*/ 	.short	0x0002
        /*001a*/ 	.short	0x0064
        /*001c*/ 	.short	0x0082
	.zero		2


//--------------------- .nv.info                  --------------------------
	.section	.nv.info,"",@"SHT_CUDA_INFO"
	.align	4


	//----- nvinfo : EIATTR_REGCOUNT
	.align		4
        /*0000*/ 	.byte	0x04, 0x2f
        /*0002*/ 	.short	(.L_1 - .L_0)
	.align		4
.L_0:
        /*0004*/ 	.word	index@(stanh_32)
        /*0008*/ 	.word	0x0000000e


	//----- nvinfo : EIATTR_FRAME_SIZE
	.align		4
.L_1:
        /*000c*/ 	.byte	0x04, 0x11
        /*000e*/ 	.short	(.L_3 - .L_2)
	.align		4
.L_2:
        /*0010*/ 	.word	index@(stanh_32)
        /*0014*/ 	.word	0x00000000


	//----- nvinfo : EIATTR_MIN_STACK_SIZE
	.align		4
.L_3:
        /*0018*/ 	.byte	0x04, 0x12
        /*001a*/ 	.short	(.L_5 - .L_4)
	.align		4
.L_4:
        /*001c*/ 	.word	index@(stanh_32)
        /*0020*/ 	.word	0x00000000
.L_5:


//--------------------- .nv.compat                --------------------------
	.section	.nv.compat,"",@"SHT_CUDA_COMPAT_INFO"
	.align	4
        /*0000*/ 	.byte	0x02, 0x09, 0x00, 0x00, 0x02, 0x02, 0x01, 0x00, 0x02, 0x05, 0x05, 0x00, 0x03, 0x07, 0x01, 0x01
        /*0010*/ 	.byte	0x02, 0x03, 0x00, 0x00, 0x02, 0x06, 0x01, 0x00, 0x04, 0x0b, 0x08, 0x00, 0x01, 0x00, 0x00, 0x00
        /*0020*/ 	.byte	0x00, 0x00, 0x00, 0x00


//--------------------- .nv.info.stanh_32         --------------------------
	.section	.nv.info.stanh_32,"",@"SHT_CUDA_INFO"
	.sectionflags	@""
	.align	4


	//----- nvinfo : EIATTR_CUDA_API_VERSION
	.align		4
        /*0000*/ 	.byte	0x04, 0x37
        /*0002*/ 	.short	(.L_7 - .L_6)
.L_6:
        /*0004*/ 	.word	0x00000082


	//----- nvinfo : EIATTR_KPARAM_INFO
	.align		4
.L_7:
        /*0008*/ 	.byte	0x04, 0x17
        /*000a*/ 	.short	(.L_9 - .L_8)
.L_8:
        /*000c*/ 	.word	0x00000000
        /*0010*/ 	.short	0x0003
        /*0012*/ 	.short	0x0010
        /*0014*/ 	.byte	0x00, 0xf5, 0x21, 0x00


	//----- nvinfo : EIATTR_KPARAM_INFO
	.align		4
.L_9:
        /*0018*/ 	.byte	0x04, 0x17
        /*001a*/ 	.short	(.L_11 - .L_10)
.L_10:
        /*001c*/ 	.word	0x00000000
        /*0020*/ 	.short	0x0002
        /*0022*/ 	.short	0x0008
        /*0024*/ 	.byte	0x00, 0xf5, 0x21, 0x00


	//----- nvinfo : EIATTR_KPARAM_INFO
	.align		4
.L_11:
        /*0028*/ 	.byte	0x04, 0x17
        /*002a*/ 	.short	(.L_13 - .L_12)
.L_12:
        /*002c*/ 	.word	0x00000000
        /*0030*/ 	.short	0x0001
        /*0032*/ 	.short	0x0004
        /*0034*/ 	.byte	0x00, 0xf0, 0x11, 0x00


	//----- nvinfo : EIATTR_KPARAM_INFO
	.align		4
.L_13:
        /*0038*/ 	.byte	0x04, 0x17
        /*003a*/ 	.short	(.L_15 - .L_14)
.L_14:
        /*003c*/ 	.word	0x00000000
        /*0040*/ 	.short	0x0000
        /*0042*/ 	.short	0x0000
        /*0044*/ 	.byte	0x00, 0xf0, 0x11, 0x00


	//----- nvinfo : EIATTR_SPARSE_MMA_MASK
	.align		4
.L_15:
        /*0048*/ 	.byte	0x03, 0x50
        /*004a*/ 	.short	0x0000


	//----- nvinfo : EIATTR_MAXREG_COUNT
	.align		4
        /*004c*/ 	.byte	0x03, 0x1b
        /*004e*/ 	.short	0x00ff


	//----- nvinfo : EIATTR_MERCURY_ISA_VERSION
	.align		4
        /*0050*/ 	.byte	0x03, 0x5f
        /*0052*/ 	.short	0x0101


	//----- nvinfo : EIATTR_VRC_CTA_INIT_COUNT
	.align		4
        /*0054*/ 	.byte	0x02, 0x4a
	.zero		1
	.zero		1


	//----- nvinfo : EIATTR_EXIT_INSTR_OFFSETS
	.align		4
        /*0058*/ 	.byte	0x04, 0x1c
        /*005a*/ 	.short	(.L_17 - .L_16)


	//   ....[0]....
.L_16:
        /*005c*/ 	.word	0x00000070


	//   ....[1]....
        /*0060*/ 	.word	0x00000220


	//----- nvinfo : EIATTR_CBANK_PARAM_SIZE
	.align		4
.L_17:
        /*0064*/ 	.byte	0x03, 0x19
        /*0066*/ 	.short	0x0018


	//----- nvinfo : EIATTR_PARAM_CBANK
	.align		4
        /*0068*/ 	.byte	0x04, 0x0a
        /*006a*/ 	.short	(.L_19 - .L_18)
	.align		4
.L_18:
        /*006c*/ 	.word	index@(.nv.constant0.stanh_32)
        /*0070*/ 	.short	0x0380
        /*0072*/ 	.short	0x0018


	//----- nvinfo : EIATTR_SW_WAR
	.align		4
.L_19:
        /*0074*/ 	.byte	0x04, 0x36
        /*0076*/ 	.short	(.L_21 - .L_20)
.L_20:
        /*0078*/ 	.word	0x00000008
.L_21:


//--------------------- .nv.callgraph             --------------------------
	.section	.nv.callgraph,"",@"SHT_CUDA_CALLGRAPH"
	.align	4
	.sectionentsize	8
	.align		4
        /*0000*/ 	.word	0x00000000
	.align		4
        /*0004*/ 	.word	0xffffffff
	.align		4
        /*0008*/ 	.word	0x00000000
	.align		4
        /*000c*/ 	.word	0xfffffffe
	.align		4
        /*0010*/ 	.word	0x00000000
	.align		4
        /*0014*/ 	.word	0xfffffffd
	.align		4
        /*0018*/ 	.word	0x00000000
	.align		4
        /*001c*/ 	.word	0xfffffffc


//--------------------- .text.stanh_32            --------------------------
	.section	.text.stanh_32,"ax",@progbits
	.align	128
        .global         stanh_32
        .type           stanh_32,@function
        .size           stanh_32,(.L_x_1 - stanh_32)
        .other          stanh_32,@"STO_CUDA_ENTRY STV_DEFAULT"
stanh_32:
.text.stanh_32:
[----:B------:R-:W-:Y:S01]  /*0000*/  LDC R1, c[0x0][0x37c] ;  /* 0x0000df00ff017b82 */ /* 0x000fe20000000800 */
[----:B------:R-:W0:Y:S07]  /*0010*/  S2R R7, SR_TID.X ;  /* 0x0000000000077919 */ /* 0x000e2e0000002100 */
[----:B------:R-:W0:Y:S01]  /*0020*/  S2UR UR4, SR_CTAID.X ;  /* 0x00000000000479c3 */ /* 0x000e220000002500 */
[----:B------:R-:W1:Y:S07]  /*0030*/  LDCU UR5, c[0x0][0x380] ;  /* 0x00007000ff0577ac */ /* 0x000e6e0008000800 */
[----:B------:R-:W0:Y:S02]  /*0040*/  LDC R0, c[0x0][0x360] ;  /* 0x0000d800ff007b82 */ /* 0x000e240000000800 */
[----:B0-----:R-:W-:-:S05]  /*0050*/  IMAD R7, R0, UR4, R7 ;  /* 0x0000000400077c24 */ /* 0x001fca000f8e0207 */
[----:B-1----:R-:W-:-:S13]  /*0060*/  ISETP.GE.AND P0, PT, R7, UR5, PT ;  /* 0x0000000507007c0c */ /* 0x002fda000bf06270 */
[----:B------:R-:W-:Y:S05]  /*0070*/  @P0 EXIT ;  /* 0x000000000000094d */ /* 0x000fea0003800000 */
[----:B------:R-:W0:Y:S01]  /*0080*/  LDC.64 R2, c[0x0][0x388] ;  /* 0x0000e200ff027b82 */ /* 0x000e220000000a00 */
[----:B------:R-:W1:Y:S01]  /*0090*/  LDCU.64 UR4, c[0x0][0x358] ;  /* 0x00006b00ff0477ac */ /* 0x000e620008000a00 */
[----:B------:R-:W-:Y:S01]  /*00a0*/  MOV R10, 0x3c80f082 ;  /* 0x3c80f082000a7802 */ /* 0x000fe20000000f00 */
[----:B------:R-:W-:Y:S01]  /*00b0*/  HFMA2 R11, -RZ, RZ, 1.875, 0 ;  /* 0x3f800000ff0b7431 */ /* 0x000fe200000001ff */
[----:B------:R-:W2:Y:S04]  /*00c0*/  LDCU UR6, c[0x0][0x384] ;  /* 0x00007080ff0677ac */ /* 0x000ea80008000800 */
[----:B------:R-:W3:Y:S01]  /*00d0*/  LDC.64 R4, c[0x0][0x390] ;  /* 0x0000e400ff047b82 */ /* 0x000ee20000000a00 */
[----:B0-----:R-:W-:-:S06]  /*00e0*/  IMAD.WIDE R2, R7, 0x4, R2 ;  /* 0x0000000407027825 */ /* 0x001fcc00078e0202 */
[----:B-1----:R-:W4:Y:S02]  /*00f0*/  LDG.E R2, desc[UR4][R2.64] ;  /* 0x0000000402027981 */ /* 0x002f24000c1e1900 */
[C---:B----4-:R-:W-:Y:S01]  /*0100*/  FMUL R0, |R2|.reuse, 2.8853900432586669922 ;  /* 0x4038aa3b02007820 */ /* 0x050fe20000400200 */
[C---:B------:R-:W-:Y:S01]  /*0110*/  FMUL R9, R2.reuse, R2 ;  /* 0x0000000202097220 */ /* 0x040fe20000400000 */
[C---:B------:R-:W-:Y:S02]  /*0120*/  FSETP.GE.AND P1, PT, |R2|.reuse, 0.60000002384185791016, PT ;  /* 0x3f19999a0200780b */ /* 0x040fe40003f26200 */
[----:B------:R-:W-:Y:S01]  /*0130*/  FSETP.GE.AND P0, PT, |R2|, 9.010913848876953125, PT ;  /* 0x41102cb40200780b */ /* 0x000fe20003f06200 */
[C---:B------:R-:W-:Y:S01]  /*0140*/  FFMA R10, R9.reuse, R10, -0.052303962409496307373 ;  /* 0xbd563cae090a7423 */ /* 0x040fe2000000000a */
[----:B------:R-:W0:Y:S02]  /*0150*/  MUFU.EX2 R0, R0 ;  /* 0x0000000000007308 */ /* 0x000e240000000800 */
[----:B0-----:R-:W-:Y:S01]  /*0160*/  FADD R6, R0, 1 ;  /* 0x3f80000000067421 */ /* 0x001fe20000000000 */
[----:B------:R-:W-:-:S04]  /*0170*/  FFMA R0, R9, R10, 0.1331529766321182251 ;  /* 0x3e08594109007423 */ /* 0x000fc8000000000a */
[C---:B------:R-:W-:Y:S01]  /*0180*/  FFMA R0, R9.reuse, R0, -0.33332768082618713379 ;  /* 0xbeaaa9ed09007423 */ /* 0x040fe20000000000 */
[----:B------:R-:W0:Y:S03]  /*0190*/  MUFU.RCP R6, R6 ;  /* 0x0000000600067308 */ /* 0x000e260000001000 */
[----:B------:R-:W-:Y:S01]  /*01a0*/  FFMA R9, R9, R0, RZ ;  /* 0x0000000009097223 */ /* 0x000fe200000000ff */
[----:B0-----:R-:W-:-:S05]  /*01b0*/  FFMA R8, R6, -2, R11 ;  /* 0xc000000006087823 */ /* 0x001fca000000000b */
[----:B------:R-:W-:-:S04]  /*01c0*/  FSEL R3, R8, 1, !P0 ;  /* 0x3f80000008037808 */ /* 0x000fc80004000000 */
[--C-:B------:R-:W-:Y:S01]  /*01d0*/  LOP3.LUT R6, R3, 0x80000000, R2.reuse, 0xb8, !PT ;  /* 0x8000000003067812 */ /* 0x100fe200078eb802 */
[----:B------:R-:W-:Y:S01]  /*01e0*/  @!P1 FFMA R6, R2, R9, R2 ;  /* 0x0000000902069223 */ /* 0x000fe20000000002 */
[----:B---3--:R-:W-:-:S04]  /*01f0*/  IMAD.WIDE R2, R7, 0x4, R4 ;  /* 0x0000000407027825 */ /* 0x008fc800078e0204 */
[----:B--2---:R-:W-:-:S05]  /*0200*/  FMUL R5, R6, UR6 ;  /* 0x0000000606057c20 */ /* 0x004fca0008400000 */
[----:B------:R-:W-:Y:S01]  /*0210*/  STG.E desc[UR4][R2.64], R5 ;  /* 0x0000000502007986 */ /* 0x000fe2000c101904 */
[----:B------:R-:W-:Y:S05]  /*0220*/  EXIT ;  /* 0x000000000000794d */ /* 0x000fea0003800000 */
.L_x_0:
[----:B------:R-:W-:-:S00]  /*0230*/  BRA `(.L_x_0) ;  /* 0xfffffffc00fc7947 */ /* 0x000fc0000383ffff */
[----:B------:R-:W-:-:S00]  /*0240*/  NOP ;  /* 0x0000000000007918 */ /* 0x000fc00000000000 */
        /* <DEDUP_REMOVED lines=11> */
.L_x_1:


//--------------------- .nv.shared.reserved.0     --------------------------
	.section	.nv.shared.reserved.0,"aw",@nobits
	.weak		__nv_reservedSMEM_offset_0_alias
	.size		__nv_reservedSMEM_offset_0_alias, 0, 64
	.other		__nv_reservedSMEM_offset_0_alias,@"STO_CUDA_RESERVED_SHARED STV_DEFAULT"
__nv_reservedSMEM_offset_0_alias:
	.zero		0
	.zero		64


//--------------------- .nv.constant0.stanh_32    --------------------------
	.section	.nv.constant0.stanh_32,"a",@progbits
	.sectionflags	@""
	.align	4
.nv.constant0.stanh_32:
	.zero		920


//--------------------- SYMBOLS --------------------------

	.type		.nv.reservedSmem.offset0,@object
	.size		.nv.reservedSmem.offset0,0x4
